//
// Generated by NVIDIA NVVM Compiler
//
// Compiler Build ID: CL-36424714
// Cuda compilation tools, release 13.0, V13.0.88
// Based on NVVM 20.0.0
//

.version 9.0
.target sm_100
.address_size 64

	// .globl	_Z7ReversePdS_

.visible .entry _Z7ReversePdS_(
	.param .u64 .ptr .align 1 _Z7ReversePdS__param_0,
	.param .u64 .ptr .align 1 _Z7ReversePdS__param_1
)
{
	.reg .b32 	%r<8>;
	.reg .b64 	%rd<9>;
	.reg .b64 	%fd<2>;

	ld.param.u64 	%rd1, [_Z7ReversePdS__param_0];
	ld.param.u64 	%rd2, [_Z7ReversePdS__param_1];
	cvta.to.global.u64 	%rd3, %rd1;
	cvta.to.global.u64 	%rd4, %rd2;
	mov.u32 	%r1, %ntid.x;
	mov.u32 	%r2, %ctaid.x;
	mov.u32 	%r3, %tid.x;
	mad.lo.s32 	%r4, %r1, %r2, %r3;
	mov.u32 	%r5, %nctaid.x;
	not.b32 	%r6, %r4;
	mad.lo.s32 	%r7, %r5, %r1, %r6;
	mul.wide.s32 	%rd5, %r7, 8;
	add.s64 	%rd6, %rd4, %rd5;
	ld.global.f64 	%fd1, [%rd6];
	mul.wide.s32 	%rd7, %r4, 8;
	add.s64 	%rd8, %rd3, %rd7;
	st.global.f64 	[%rd8], %fd1;
	ret;

}


// ===== COMPILED SASS (sm_100) =====

	.target	sm_100

	.elftype	@"ET_EXEC"


//--------------------- .note.nv.tkinfo           --------------------------
	.section	.note.nv.tkinfo,"",@"SHT_NOTE"
	.sectionflags	@"SHF_NOTE_NV_TKINFO"
	.tkinfo
        /*0018*/ 	.word	0x00000002
        /*0030*/ 	.string	""
        /*0030*/ 	.string	"ptxas"
        /*0030*/ 	.string	"Cuda compilation tools, release 13.0, V13.0.88"
        /*0030*/ 	.string	"Build cuda_13.0.r13.0/compiler.36424714_0"
        /*0030*/ 	.string	"-arch sm_100 -m 64 "



//--------------------- .note.nv.cuinfo           --------------------------
	.section	.note.nv.cuinfo,"",@"SHT_NOTE"
	.sectionflags	@"SHF_NOTE_NV_CUINFO"
        /*0018*/ 	.short	0x0002
        /*001a*/ 	.short	0x0064
        /*001c*/ 	.short	0x0082
	.zero		2


//--------------------- .nv.info                  --------------------------
	.section	.nv.info,"",@"SHT_CUDA_INFO"
	.align	4


	//----- nvinfo : EIATTR_REGCOUNT
	.align		4
        /*0000*/ 	.byte	0x04, 0x2f
        /*0002*/ 	.short	(.L_1 - .L_0)
	.align		4
.L_0:
        /*0004*/ 	.word	index@(_Z7ReversePdS_)
        /*0008*/ 	.word	0x0000000a


	//----- nvinfo : EIATTR_FRAME_SIZE
	.align		4
.L_1:
        /*000c*/ 	.byte	0x04, 0x11
        /*000e*/ 	.short	(.L_3 - .L_2)
	.align		4
.L_2:
        /*0010*/ 	.word	index@(_Z7ReversePdS_)
        /*0014*/ 	.word	0x00000000


	//----- nvinfo : EIATTR_MIN_STACK_SIZE
	.align		4
.L_3:
        /*0018*/ 	.byte	0x04, 0x12
        /*001a*/ 	.short	(.L_5 - .L_4)
	.align		4
.L_4:
        /*001c*/ 	.word	index@(_Z7ReversePdS_)
        /*0020*/ 	.word	0x00000000
.L_5:


//--------------------- .nv.compat                --------------------------
	.section	.nv.compat,"",@"SHT_CUDA_COMPAT_INFO"
	.align	4
        /*0000*/ 	.byte	0x02, 0x09, 0x00, 0x00, 0x02, 0x02, 0x01, 0x00, 0x02, 0x05, 0x05, 0x00, 0x03, 0x07, 0x01, 0x01
        /*0010*/ 	.byte	0x02, 0x03, 0x00, 0x00, 0x02, 0x06, 0x01, 0x00, 0x04, 0x0b, 0x08, 0x00, 0x09, 0x00, 0x00, 0x00
        /*0020*/ 	.byte	0x00, 0x00, 0x00, 0x00


//--------------------- .nv.info._Z7ReversePdS_   --------------------------
	.section	.nv.info._Z7ReversePdS_,"",@"SHT_CUDA_INFO"
	.sectionflags	@""
	.align	4


	//----- nvinfo : EIATTR_CUDA_API_VERSION
	.align		4
        /*0000*/ 	.byte	0x04, 0x37
        /*0002*/ 	.short	(.L_7 - .L_6)
.L_6:
        /*0004*/ 	.word	0x00000082


	//----- nvinfo : EIATTR_KPARAM_INFO
	.align		4
.L_7:
        /*0008*/ 	.byte	0x04, 0x17
        /*000a*/ 	.short	(.L_9 - .L_8)
.L_8:
        /*000c*/ 	.word	0x00000000
        /*0010*/ 	.short	0x0001
        /*0012*/ 	.short	0x0008
        /*0014*/ 	.byte	0x00, 0xf5, 0x21, 0x00


	//----- nvinfo : EIATTR_KPARAM_INFO
	.align		4
.L_9:
        /*0018*/ 	.byte	0x04, 0x17
        /*001a*/ 	.short	(.L_11 - .L_10)
.L_10:
        /*001c*/ 	.word	0x00000000
        /*0020*/ 	.short	0x0000
        /*0022*/ 	.short	0x0000
        /*0024*/ 	.byte	0x00, 0xf5, 0x21, 0x00


	//----- nvinfo : EIATTR_SPARSE_MMA_MASK
	.align		4
.L_11:
        /*0028*/ 	.byte	0x03, 0x50
        /*002a*/ 	.short	0x0000


	//----- nvinfo : EIATTR_MAXREG_COUNT
	.align		4
        /*002c*/ 	.byte	0x03, 0x1b
        /*002e*/ 	.short	0x00ff


	//----- nvinfo : EIATTR_MERCURY_ISA_VERSION
	.align		4
        /*0030*/ 	.byte	0x03, 0x5f
        /*0032*/ 	.short	0x0101


	//----- nvinfo : EIATTR_VRC_CTA_INIT_COUNT
	.align		4
        /*0034*/ 	.byte	0x02, 0x4a
	.zero		1
	.zero		1


	//----- nvinfo : EIATTR_EXIT_INSTR_OFFSETS
	.align		4
        /*0038*/ 	.byte	0x04, 0x1c
        /*003a*/ 	.short	(.L_13 - .L_12)


	//   ....[0]....
.L_12:
        /*003c*/ 	.word	0x000000f0


	//----- nvinfo : EIATTR_CBANK_PARAM_SIZE
	.align		4
.L_13:
        /*0040*/ 	.byte	0x03, 0x19
        /*0042*/ 	.short	0x0010


	//----- nvinfo : EIATTR_PARAM_CBANK
	.align		4
        /*0044*/ 	.byte	0x04, 0x0a
        /*0046*/ 	.short	(.L_15 - .L_14)
	.align		4
.L_14:
        /*0048*/ 	.word	index@(.nv.constant0._Z7ReversePdS_)
        /*004c*/ 	.short	0x0380
        /*004e*/ 	.short	0x0010


	//----- nvinfo : EIATTR_SW_WAR
	.align		4
.L_15:
        /*0050*/ 	.byte	0x04, 0x36
        /*0052*/ 	.short	(.L_17 - .L_16)
.L_16:
        /*0054*/ 	.word	0x00000008
.L_17:


//--------------------- .nv.callgraph             --------------------------
	.section	.nv.callgraph,"",@"SHT_CUDA_CALLGRAPH"
	.align	4
	.sectionentsize	8
	.align		4
        /*0000*/ 	.word	0x00000000
	.align		4
        /*0004*/ 	.word	0xffffffff
	.align		4
        /*0008*/ 	.word	0x00000000
	.align		4
        /*000c*/ 	.word	0xfffffffe
	.align		4
        /*0010*/ 	.word	0x00000000
	.align		4
        /*0014*/ 	.word	0xfffffffd
	.align		4
        /*0018*/ 	.word	0x00000000
	.align		4
        /*001c*/ 	.word	0xfffffffc


//--------------------- .text._Z7ReversePdS_      --------------------------
	.section	.text._Z7ReversePdS_,"ax",@progbits
	.align	128
        .global         _Z7ReversePdS_
        .type           _Z7ReversePdS_,@function
        .size           _Z7ReversePdS_,(.L_x_1 - _Z7ReversePdS_)
        .other          _Z7ReversePdS_,@"STO_CUDA_ENTRY STV_DEFAULT"
_Z7ReversePdS_:
.text._Z7ReversePdS_:
[----:B------:R-:W-:Y:S01]  /*0000*/  LDC R1, c[0x0][0x37c] ;  /* 0x0000df00ff017b82 */ /* 0x000fe20000000800 */
[----:B------:R-:W0:Y:S01]  /*0010*/  S2R R7, SR_CTAID.X ;  /* 0x0000000000077919 */ /* 0x000e220000002500 */
[----:B------:R-:W0:Y:S06]  /*0020*/  LDCU UR6, c[0x0][0x360] ;  /* 0x00006c00ff0677ac */ /* 0x000e2c0008000800 */
[----:B------:R-:W1:Y:S01]  /*0030*/  LDC R5, c[0x0][0x370] ;  /* 0x0000dc00ff057b82 */ /* 0x000e620000000800 */
[----:B------:R-:W0:Y:S01]  /*0040*/  S2R R0, SR_TID.X ;  /* 0x0000000000007919 */ /* 0x000e220000002100 */
[----:B------:R-:W2:Y:S06]  /*0050*/  LDCU.64 UR4, c[0x0][0x358] ;  /* 0x00006b00ff0477ac */ /* 0x000eac0008000a00 */
[----:B------:R-:W3:Y:S01]  /*0060*/  LDC.64 R2, c[0x0][0x388] ;  /* 0x0000e200ff027b82 */ /* 0x000ee20000000a00 */
[----:B0-----:R-:W-:-:S05]  /*0070*/  IMAD R7, R7, UR6, R0 ;  /* 0x0000000607077c24 */ /* 0x001fca000f8e0200 */
[----:B------:R-:W-:-:S05]  /*0080*/  LOP3.LUT R0, RZ, R7, RZ, 0x33, !PT ;  /* 0x00000007ff007212 */ /* 0x000fca00078e33ff */
[----:B-1----:R-:W-:-:S04]  /*0090*/  IMAD R5, R5, UR6, R0 ;  /* 0x0000000605057c24 */ /* 0x002fc8000f8e0200 */
[----:B---3--:R-:W-:Y:S02]  /*00a0*/  IMAD.WIDE R2, R5, 0x8, R2 ;  /* 0x0000000805027825 */ /* 0x008fe400078e0202 */
[----:B------:R-:W0:Y:S04]  /*00b0*/  LDC.64 R4, c[0x0][0x380] ;  /* 0x0000e000ff047b82 */ /* 0x000e280000000a00 */
[----:B--2---:R-:W2:Y:S01]  /*00c0*/  LDG.E.64 R2, desc[UR4][R2.64] ;  /* 0x0000000402027981 */ /* 0x004ea2000c1e1b00 */
[----:B0-----:R-:W-:-:S05]  /*00d0*/  IMAD.WIDE R4, R7, 0x8, R4 ;  /* 0x0000000807047825 */ /* 0x001fca00078e0204 */
[----:B--2---:R-:W-:Y:S01]  /*00e0*/  STG.E.64 desc[UR4][R4.64], R2 ;  /* 0x0000000204007986 */ /* 0x004fe2000c101b04 */
[----:B------:R-:W-:Y:S05]  /*00f0*/  EXIT ;  /* 0x000000000000794d */ /* 0x000fea0003800000 */
.L_x_0:
[----:B------:R-:W-:-:S00]  /*0100*/  BRA `(.L_x_0) ;  /* 0xfffffffc00fc7947 */ /* 0x000fc0000383ffff */
[----:B------:R-:W-:-:S00]  /*0110*/  NOP ;  /* 0x0000000000007918 */ /* 0x000fc00000000000 */
        /* <DEDUP_REMOVED lines=14> */
.L_x_1:


//--------------------- .nv.shared.reserved.0     --------------------------
	.section	.nv.shared.reserved.0,"aw",@nobits
	.weak		__nv_reservedSMEM_offset_0_alias
	.size		__nv_reservedSMEM_offset_0_alias, 0, 64
	.other		__nv_reservedSMEM_offset_0_alias,@"STO_CUDA_RESERVED_SHARED STV_DEFAULT"
__nv_reservedSMEM_offset_0_alias:
	.zero		0
	.zero		64


//--------------------- .nv.constant0._Z7ReversePdS_ --------------------------
	.section	.nv.constant0._Z7ReversePdS_,"a",@progbits
	.sectionflags	@""
	.align	4
.nv.constant0._Z7ReversePdS_:
	.zero		912


//--------------------- SYMBOLS --------------------------

	.type		.nv.reservedSmem.offset0,@object
	.size		.nv.reservedSmem.offset0,0x4
